	.headerflags	@"EF_CUDA_TEXMODE_UNIFIED EF_CUDA_64BIT_ADDRESS EF_CUDA_ACCELERATORS EF_CUDA_SM90 EF_CUDA_VIRTUAL_SM(EF_CUDA_SM90)"
	.elftype	@"ET_EXEC"


//--------------------- .nv.info                  --------------------------
	.section	.nv.info,"",@"SHT_CUDA_INFO"
	.align	4


	//----- nvinfo : EIATTR_REGCOUNT
	.align		4
        /*0000*/ 	.byte	0x04, 0x2f
        /*0002*/ 	.short	(.L_1 - .L_0)
	.align		4
.L_0:
        /*0004*/ 	.word	index@(triton_poi_fused_reflection_pad1d_33)
        /*0008*/ 	.word	0x0000000e


	//----- nvinfo : EIATTR_MIN_STACK_SIZE
	.align		4
.L_1:
        /*000c*/ 	.byte	0x04, 0x12
        /*000e*/ 	.short	(.L_3 - .L_2)
	.align		4
.L_2:
        /*0010*/ 	.word	index@(triton_poi_fused_reflection_pad1d_33)
        /*0014*/ 	.word	0x00000000


	//----- nvinfo : EIATTR_FRAME_SIZE
	.align		4
.L_3:
        /*0018*/ 	.byte	0x04, 0x11
        /*001a*/ 	.short	(.L_5 - .L_4)
	.align		4
.L_4:
        /*001c*/ 	.word	index@(triton_poi_fused_reflection_pad1d_33)
        /*0020*/ 	.word	0x00000000


	//----- nvinfo : EIATTR_MIN_STACK_SIZE
	.align		4
.L_5:
        /*0024*/ 	.byte	0x04, 0x12
        /*0026*/ 	.short	(.L_7 - .L_6)
	.align		4
.L_6:
        /*0028*/ 	.word	index@(triton_poi_fused_reflection_pad1d_33)
        /*002c*/ 	.word	0x00000000
.L_7:


//--------------------- .nv.info.triton_poi_fused_reflection_pad1d_33 --------------------------
	.section	.nv.info.triton_poi_fused_reflection_pad1d_33,"",@"SHT_CUDA_INFO"
	.sectionflags	@""
	.align	4


	//----- nvinfo : EIATTR_CUDA_API_VERSION
	.align		4
        /*0000*/ 	.byte	0x04, 0x37
        /*0002*/ 	.short	(.L_9 - .L_8)
.L_8:
        /*0004*/ 	.word	0x0000007c


	//----- nvinfo : EIATTR_KPARAM_INFO
	.align		4
.L_9:
        /*0008*/ 	.byte	0x04, 0x17
        /*000a*/ 	.short	(.L_11 - .L_10)
.L_10:
        /*000c*/ 	.word	0x00000000
        /*0010*/ 	.short	0x0002
        /*0012*/ 	.short	0x0010
        /*0014*/ 	.byte	0x00, 0xf0, 0x11, 0x00


	//----- nvinfo : EIATTR_KPARAM_INFO
	.align		4
.L_11:
        /*0018*/ 	.byte	0x04, 0x17
        /*001a*/ 	.short	(.L_13 - .L_12)
.L_12:
        /*001c*/ 	.word	0x00000000
        /*0020*/ 	.short	0x0001
        /*0022*/ 	.short	0x0008
        /*0024*/ 	.byte	0x00, 0xf4, 0x21, 0x00


	//----- nvinfo : EIATTR_KPARAM_INFO
	.align		4
.L_13:
        /*0028*/ 	.byte	0x04, 0x17
        /*002a*/ 	.short	(.L_15 - .L_14)
.L_14:
        /*002c*/ 	.word	0x00000000
        /*0030*/ 	.short	0x0000
        /*0032*/ 	.short	0x0000
        /*0034*/ 	.byte	0x00, 0xf4, 0x21, 0x00


	//----- nvinfo : EIATTR_SPARSE_MMA_MASK
	.align		4
.L_15:
        /*0038*/ 	.byte	0x03, 0x50
        /*003a*/ 	.short	0x0000


	//----- nvinfo : EIATTR_MAXREG_COUNT
	.align		4
        /*003c*/ 	.byte	0x03, 0x1b
        /*003e*/ 	.short	0x00ff


	//----- nvinfo : EIATTR_EXIT_INSTR_OFFSETS
	.align		4
        /*0040*/ 	.byte	0x04, 0x1c
        /*0042*/ 	.short	(.L_17 - .L_16)


	//   ....[0]....
.L_16:
        /*0044*/ 	.word	0x00000210


	//   ....[1]....
        /*0048*/ 	.word	0x00000230


	//----- nvinfo : EIATTR_REQNTID
	.align		4
.L_17:
        /*004c*/ 	.byte	0x04, 0x10
        /*004e*/ 	.short	(.L_19 - .L_18)
.L_18:
        /*0050*/ 	.word	0x00000080
        /*0054*/ 	.word	0x00000001
        /*0058*/ 	.word	0x00000001


	//----- nvinfo : EIATTR_CBANK_PARAM_SIZE
	.align		4
.L_19:
        /*005c*/ 	.byte	0x03, 0x19
        /*005e*/ 	.short	0x0014


	//----- nvinfo : EIATTR_PARAM_CBANK
	.align		4
        /*0060*/ 	.byte	0x04, 0x0a
        /*0062*/ 	.short	(.L_21 - .L_20)
	.align		4
.L_20:
        /*0064*/ 	.word	index@(.nv.constant0.triton_poi_fused_reflection_pad1d_33)
        /*0068*/ 	.short	0x0210
        /*006a*/ 	.short	0x0014


	//----- nvinfo : EIATTR_SW_WAR
	.align		4
.L_21:
        /*006c*/ 	.byte	0x04, 0x36
        /*006e*/ 	.short	(.L_23 - .L_22)
.L_22:
        /*0070*/ 	.word	0x00000008
.L_23:


//--------------------- .nv.callgraph             --------------------------
	.section	.nv.callgraph,"",@"SHT_CUDA_CALLGRAPH"
	.align	4
	.sectionentsize	8
	.align		4
        /*0000*/ 	.word	0x00000000
	.align		4
        /*0004*/ 	.word	0xffffffff
	.align		4
        /*0008*/ 	.word	0x00000000
	.align		4
        /*000c*/ 	.word	0xfffffffe
	.align		4
        /*0010*/ 	.word	0x00000000
	.align		4
        /*0014*/ 	.word	0xfffffffd
	.align		4
        /*0018*/ 	.word	0x00000000
	.align		4
        /*001c*/ 	.word	0xfffffffc


//--------------------- .text.triton_poi_fused_reflection_pad1d_33 --------------------------
	.section	.text.triton_poi_fused_reflection_pad1d_33,"ax",@progbits
	.align	128
        .global         triton_poi_fused_reflection_pad1d_33
        .type           triton_poi_fused_reflection_pad1d_33,@function
        .size           triton_poi_fused_reflection_pad1d_33,(.L_x_1 - triton_poi_fused_reflection_pad1d_33)
        .other          triton_poi_fused_reflection_pad1d_33,@"STO_CUDA_ENTRY STV_DEFAULT"
triton_poi_fused_reflection_pad1d_33:
.text.triton_poi_fused_reflection_pad1d_33:
[----:B------:R-:W0:Y:S02]  /*0000*/  LDC R1, c[0x0][0x28] ;  /* 0x00000a00ff017b82 */ /* 0x000e240000000800 */
[----:B------:R-:W1:Y:S01]  /*0010*/  S2R R0, SR_TID.X ;  /* 0x0000000000007919 */ /* 0x000e620000002100 */
[----:B------:R-:W-:Y:S01]  /*0020*/  HFMA2.MMA R2, -RZ, RZ, 0, 0 ;  /* 0x00000000ff027435 */ /* 0x000fe200000001ff */
[----:B------:R-:W-:Y:S01]  /*0030*/  IMAD.MOV.U32 R6, RZ, RZ, RZ ;  /* 0x000000ffff067224 */ /* 0x000fe200078e00ff */
[----:B------:R-:W-:Y:S01]  /*0040*/  CS2R R10, SRZ ;  /* 0x00000000000a7805 */ /* 0x000fe2000001ff00 */
[----:B------:R-:W2:Y:S01]  /*0050*/  S2R R3, SR_CTAID.X ;  /* 0x0000000000037919 */ /* 0x000ea20000002500 */
[----:B------:R-:W-:Y:S01]  /*0060*/  ULDC.64 UR4, c[0x0][0x208] ;  /* 0x0000820000047ab9 */ /* 0x000fe20000000a00 */
[----:B-1----:R-:W-:-:S05]  /*0070*/  IMAD.SHL.U32 R0, R0, 0x2, RZ ;  /* 0x0000000200007824 */ /* 0x002fca00078e00ff */
[----:B------:R-:W-:-:S04]  /*0080*/  LOP3.LUT R0, R0, 0xfe, RZ, 0xc0, !PT ;  /* 0x000000fe00007812 */ /* 0x000fc800078ec0ff */
[----:B--2---:R-:W-:-:S04]  /*0090*/  LEA R3, R3, R0, 0x8 ;  /* 0x0000000003037211 */ /* 0x004fc800078e40ff */
[C---:B------:R-:W-:Y:S01]  /*00a0*/  ISETP.GE.AND P0, PT, R3.reuse, 0x118, PT ;  /* 0x000001180300780c */ /* 0x040fe20003f06270 */
[C---:B------:R-:W-:Y:S02]  /*00b0*/  VIADD R7, R3.reuse, 0x1 ;  /* 0x0000000103077836 */ /* 0x040fe40000000000 */
[----:B------:R-:W-:-:S04]  /*00c0*/  IMAD.HI R0, R3, -0x15f15f15, R2 ;  /* 0xea0ea0eb03007827 */ /* 0x000fc800078e0202 */
[----:B------:R-:W-:Y:S01]  /*00d0*/  IMAD.HI R4, R7, -0x15f15f15, R6 ;  /* 0xea0ea0eb07047827 */ /* 0x000fe200078e0206 */
[----:B------:R-:W-:-:S04]  /*00e0*/  SHF.R.U32.HI R5, RZ, 0x1f, R0 ;  /* 0x0000001fff057819 */ /* 0x000fc80000011600 */
[----:B------:R-:W-:Y:S02]  /*00f0*/  SHF.R.U32.HI R9, RZ, 0x1f, R4 ;  /* 0x0000001fff097819 */ /* 0x000fe40000011604 */
[----:B------:R-:W-:Y:S02]  /*0100*/  LEA.HI.SX32 R2, R0, R5, 0x1a ;  /* 0x0000000500027211 */ /* 0x000fe400078fd2ff */
[----:B------:R-:W-:Y:S02]  /*0110*/  LEA.HI.SX32 R9, R4, R9, 0x1a ;  /* 0x0000000904097211 */ /* 0x000fe400078fd2ff */
[----:B------:R-:W1:Y:S01]  /*0120*/  LDC.64 R4, c[0x0][0x210] ;  /* 0x00008400ff047b82 */ /* 0x000e620000000a00 */
[----:B------:R-:W-:Y:S02]  /*0130*/  IMAD R0, R2, -0x46, R3 ;  /* 0xffffffba02007824 */ /* 0x000fe400078e0203 */
[----:B------:R-:W-:-:S03]  /*0140*/  IMAD R9, R9, -0x46, R7 ;  /* 0xffffffba09097824 */ /* 0x000fc600078e0207 */
[----:B------:R-:W-:Y:S01]  /*0150*/  IADD3 R0, R0, -0x3f, RZ ;  /* 0xffffffc100007810 */ /* 0x000fe20007ffe0ff */
[----:B------:R-:W-:-:S03]  /*0160*/  VIADD R9, R9, 0xffffffc1 ;  /* 0xffffffc109097836 */ /* 0x000fc60000000000 */
[----:B------:R-:W-:Y:S02]  /*0170*/  IABS R7, R0 ;  /* 0x0000000000077213 */ /* 0x000fe40000000000 */
[----:B------:R-:W-:Y:S02]  /*0180*/  IABS R9, R9 ;  /* 0x0000000900097213 */ /* 0x000fe40000000000 */
[----:B------:R-:W-:-:S03]  /*0190*/  LEA R7, R2, -R7, 0x6 ;  /* 0x8000000702077211 */ /* 0x000fc600078e30ff */
[----:B------:R-:W-:Y:S02]  /*01a0*/  IMAD R9, R2, 0x40, -R9 ;  /* 0x0000004002097824 */ /* 0x000fe400078e0a09 */
[----:B-1----:R-:W-:-:S04]  /*01b0*/  IMAD.WIDE R6, R7, 0x4, R4 ;  /* 0x0000000407067825 */ /* 0x002fc800078e0204 */
[----:B------:R-:W-:Y:S01]  /*01c0*/  IMAD.WIDE R4, R9, 0x4, R4 ;  /* 0x0000000409047825 */ /* 0x000fe200078e0204 */
[----:B------:R1:W5:Y:S01]  /*01d0*/  @!P0 LDG.E R10, desc[UR4][R6.64+0xfc] ;  /* 0x0000fc04060a8981 */ /* 0x000362000c1e1900 */
[----:B------:R-:W2:Y:S03]  /*01e0*/  LDC.64 R8, c[0x0][0x218] ;  /* 0x00008600ff087b82 */ /* 0x000ea60000000a00 */
[----:B------:R1:W5:Y:S01]  /*01f0*/  @!P0 LDG.E R11, desc[UR4][R4.64+0xfc] ;  /* 0x0000fc04040b8981 */ /* 0x000362000c1e1900 */
[----:B--2---:R-:W-:Y:S01]  /*0200*/  IMAD.WIDE R2, R3, 0x4, R8 ;  /* 0x0000000403027825 */ /* 0x004fe200078e0208 */
[----:B-1----:R-:W-:Y:S06]  /*0210*/  @P0 EXIT ;  /* 0x000000000000094d */ /* 0x002fec0003800000 */
[----:B-----5:R-:W-:Y:S01]  /*0220*/  STG.E.64 desc[UR4][R2.64], R10 ;  /* 0x0000000a02007986 */ /* 0x020fe2000c101b04 */
[----:B------:R-:W-:Y:S05]  /*0230*/  EXIT ;  /* 0x000000000000794d */ /* 0x000fea0003800000 */
.L_x_0:
[----:B------:R-:W-:-:S00]  /*0240*/  BRA `(.L_x_0) ;  /* 0xfffffffc00fc7947 */ /* 0x000fc0000383ffff */
[----:B------:R-:W-:-:S00]  /*0250*/  NOP ;  /* 0x0000000000007918 */ /* 0x000fc00000000000 */
        /* <DEDUP_REMOVED lines=10> */
.L_x_1:


//--------------------- .nv.constant0.triton_poi_fused_reflection_pad1d_33 --------------------------
	.section	.nv.constant0.triton_poi_fused_reflection_pad1d_33,"a",@progbits
	.sectionflags	@""
	.align	4
.nv.constant0.triton_poi_fused_reflection_pad1d_33:
	.zero		548
